	.headerflags	@"EF_CUDA_TEXMODE_UNIFIED EF_CUDA_64BIT_ADDRESS EF_CUDA_ACCELERATORS EF_CUDA_SM90 EF_CUDA_VIRTUAL_SM(EF_CUDA_SM90)"
	.elftype	@"ET_EXEC"


//--------------------- .nv.info                  --------------------------
	.section	.nv.info,"",@"SHT_CUDA_INFO"
	.align	4


	//----- nvinfo : EIATTR_REGCOUNT
	.align		4
        /*0000*/ 	.byte	0x04, 0x2f
        /*0002*/ 	.short	(.L_1 - .L_0)
	.align		4
.L_0:
        /*0004*/ 	.word	index@(triton_poi_fused_convolution_68)
        /*0008*/ 	.word	0x0000000c


	//----- nvinfo : EIATTR_MIN_STACK_SIZE
	.align		4
.L_1:
        /*000c*/ 	.byte	0x04, 0x12
        /*000e*/ 	.short	(.L_3 - .L_2)
	.align		4
.L_2:
        /*0010*/ 	.word	index@(triton_poi_fused_convolution_68)
        /*0014*/ 	.word	0x00000000


	//----- nvinfo : EIATTR_FRAME_SIZE
	.align		4
.L_3:
        /*0018*/ 	.byte	0x04, 0x11
        /*001a*/ 	.short	(.L_5 - .L_4)
	.align		4
.L_4:
        /*001c*/ 	.word	index@(triton_poi_fused_convolution_68)
        /*0020*/ 	.word	0x00000000


	//----- nvinfo : EIATTR_MIN_STACK_SIZE
	.align		4
.L_5:
        /*0024*/ 	.byte	0x04, 0x12
        /*0026*/ 	.short	(.L_7 - .L_6)
	.align		4
.L_6:
        /*0028*/ 	.word	index@(triton_poi_fused_convolution_68)
        /*002c*/ 	.word	0x00000000
.L_7:


//--------------------- .nv.info.triton_poi_fused_convolution_68 --------------------------
	.section	.nv.info.triton_poi_fused_convolution_68,"",@"SHT_CUDA_INFO"
	.sectionflags	@""
	.align	4


	//----- nvinfo : EIATTR_CUDA_API_VERSION
	.align		4
        /*0000*/ 	.byte	0x04, 0x37
        /*0002*/ 	.short	(.L_9 - .L_8)
.L_8:
        /*0004*/ 	.word	0x0000007c


	//----- nvinfo : EIATTR_KPARAM_INFO
	.align		4
.L_9:
        /*0008*/ 	.byte	0x04, 0x17
        /*000a*/ 	.short	(.L_11 - .L_10)
.L_10:
        /*000c*/ 	.word	0x00000000
        /*0010*/ 	.short	0x0002
        /*0012*/ 	.short	0x0010
        /*0014*/ 	.byte	0x00, 0xf0, 0x11, 0x00


	//----- nvinfo : EIATTR_KPARAM_INFO
	.align		4
.L_11:
        /*0018*/ 	.byte	0x04, 0x17
        /*001a*/ 	.short	(.L_13 - .L_12)
.L_12:
        /*001c*/ 	.word	0x00000000
        /*0020*/ 	.short	0x0001
        /*0022*/ 	.short	0x0008
        /*0024*/ 	.byte	0x00, 0xf4, 0x21, 0x00


	//----- nvinfo : EIATTR_KPARAM_INFO
	.align		4
.L_13:
        /*0028*/ 	.byte	0x04, 0x17
        /*002a*/ 	.short	(.L_15 - .L_14)
.L_14:
        /*002c*/ 	.word	0x00000000
        /*0030*/ 	.short	0x0000
        /*0032*/ 	.short	0x0000
        /*0034*/ 	.byte	0x00, 0xf4, 0x21, 0x00


	//----- nvinfo : EIATTR_SPARSE_MMA_MASK
	.align		4
.L_15:
        /*0038*/ 	.byte	0x03, 0x50
        /*003a*/ 	.short	0x0000


	//----- nvinfo : EIATTR_MAXREG_COUNT
	.align		4
        /*003c*/ 	.byte	0x03, 0x1b
        /*003e*/ 	.short	0x00ff


	//----- nvinfo : EIATTR_EXIT_INSTR_OFFSETS
	.align		4
        /*0040*/ 	.byte	0x04, 0x1c
        /*0042*/ 	.short	(.L_17 - .L_16)


	//   ....[0]....
.L_16:
        /*0044*/ 	.word	0x00000180


	//   ....[1]....
        /*0048*/ 	.word	0x000001a0


	//----- nvinfo : EIATTR_REQNTID
	.align		4
.L_17:
        /*004c*/ 	.byte	0x04, 0x10
        /*004e*/ 	.short	(.L_19 - .L_18)
.L_18:
        /*0050*/ 	.word	0x00000080
        /*0054*/ 	.word	0x00000001
        /*0058*/ 	.word	0x00000001


	//----- nvinfo : EIATTR_CBANK_PARAM_SIZE
	.align		4
.L_19:
        /*005c*/ 	.byte	0x03, 0x19
        /*005e*/ 	.short	0x0014


	//----- nvinfo : EIATTR_PARAM_CBANK
	.align		4
        /*0060*/ 	.byte	0x04, 0x0a
        /*0062*/ 	.short	(.L_21 - .L_20)
	.align		4
.L_20:
        /*0064*/ 	.word	index@(.nv.constant0.triton_poi_fused_convolution_68)
        /*0068*/ 	.short	0x0210
        /*006a*/ 	.short	0x0014


	//----- nvinfo : EIATTR_SW_WAR
	.align		4
.L_21:
        /*006c*/ 	.byte	0x04, 0x36
        /*006e*/ 	.short	(.L_23 - .L_22)
.L_22:
        /*0070*/ 	.word	0x00000008
.L_23:


//--------------------- .nv.callgraph             --------------------------
	.section	.nv.callgraph,"",@"SHT_CUDA_CALLGRAPH"
	.align	4
	.sectionentsize	8
	.align		4
        /*0000*/ 	.word	0x00000000
	.align		4
        /*0004*/ 	.word	0xffffffff
	.align		4
        /*0008*/ 	.word	0x00000000
	.align		4
        /*000c*/ 	.word	0xfffffffe
	.align		4
        /*0010*/ 	.word	0x00000000
	.align		4
        /*0014*/ 	.word	0xfffffffd
	.align		4
        /*0018*/ 	.word	0x00000000
	.align		4
        /*001c*/ 	.word	0xfffffffc


//--------------------- .text.triton_poi_fused_convolution_68 --------------------------
	.section	.text.triton_poi_fused_convolution_68,"ax",@progbits
	.align	128
        .global         triton_poi_fused_convolution_68
        .type           triton_poi_fused_convolution_68,@function
        .size           triton_poi_fused_convolution_68,(.L_x_1 - triton_poi_fused_convolution_68)
        .other          triton_poi_fused_convolution_68,@"STO_CUDA_ENTRY STV_DEFAULT"
triton_poi_fused_convolution_68:
.text.triton_poi_fused_convolution_68:
[----:B------:R-:W0:Y:S02]  /*0000*/  LDC R1, c[0x0][0x28] ;  /* 0x00000a00ff017b82 */ /* 0x000e240000000800 */
[----:B------:R-:W1:Y:S01]  /*0010*/  S2R R0, SR_TID.X ;  /* 0x0000000000007919 */ /* 0x000e620000002100 */
[----:B------:R-:W2:Y:S01]  /*0020*/  LDC.64 R4, c[0x0][0x218] ;  /* 0x00008600ff047b82 */ /* 0x000ea20000000a00 */
[----:B------:R-:W-:Y:S01]  /*0030*/  ULDC.64 UR4, c[0x0][0x208] ;  /* 0x0000820000047ab9 */ /* 0x000fe20000000a00 */
[----:B------:R-:W3:Y:S01]  /*0040*/  S2R R7, SR_CTAID.X ;  /* 0x0000000000077919 */ /* 0x000ee20000002500 */
[----:B-1----:R-:W-:Y:S02]  /*0050*/  LOP3.LUT R0, R0, 0x7f, RZ, 0xc0, !PT ;  /* 0x0000007f00007812 */ /* 0x002fe400078ec0ff */
[----:B---3--:R-:W-:-:S03]  /*0060*/  SHF.R.S32.HI R2, RZ, 0x18, R7 ;  /* 0x00000018ff027819 */ /* 0x008fc60000011407 */
[----:B------:R-:W-:Y:S01]  /*0070*/  IMAD R7, R7, 0x80, R0 ;  /* 0x0000008007077824 */ /* 0x000fe200078e0200 */
[----:B------:R-:W-:Y:S02]  /*0080*/  SGXT R0, R2, 0x1 ;  /* 0x000000010200781a */ /* 0x000fe40000000200 */
[----:B------:R-:W1:Y:S02]  /*0090*/  LDC.64 R2, c[0x0][0x210] ;  /* 0x00008400ff027b82 */ /* 0x000e640000000a00 */
[----:B------:R-:W-:Y:S02]  /*00a0*/  ISETP.GE.AND P0, PT, R7, 0x800, PT ;  /* 0x000008000700780c */ /* 0x000fe40003f06270 */
[----:B------:R-:W-:-:S04]  /*00b0*/  LEA.HI R0, R0, R7, RZ, 0x2 ;  /* 0x0000000700007211 */ /* 0x000fc800078f10ff */
[--C-:B------:R-:W-:Y:S02]  /*00c0*/  SHF.R.S32.HI R6, RZ, 0x2, R0.reuse ;  /* 0x00000002ff067819 */ /* 0x100fe40000011400 */
[----:B------:R-:W-:Y:S01]  /*00d0*/  SHF.R.S32.HI R9, RZ, 0x1f, R0 ;  /* 0x0000001fff097819 */ /* 0x000fe20000011400 */
[----:B------:R-:W-:-:S03]  /*00e0*/  IMAD.MOV.U32 R0, RZ, RZ, RZ ;  /* 0x000000ffff007224 */ /* 0x000fc600078e00ff */
[----:B------:R-:W-:-:S04]  /*00f0*/  LEA.HI R9, R9, R6, RZ, 0x7 ;  /* 0x0000000609097211 */ /* 0x000fc800078f38ff */
[----:B------:R-:W-:-:S05]  /*0100*/  LOP3.LUT R9, R9, 0xffffff80, RZ, 0xc0, !PT ;  /* 0xffffff8009097812 */ /* 0x000fca00078ec0ff */
[----:B------:R-:W-:Y:S02]  /*0110*/  IMAD.IADD R9, R6, 0x1, -R9 ;  /* 0x0000000106097824 */ /* 0x000fe400078e0a09 */
[----:B-1----:R-:W-:-:S04]  /*0120*/  IMAD.WIDE R2, R7, 0x4, R2 ;  /* 0x0000000407027825 */ /* 0x002fc800078e0202 */
[----:B------:R-:W-:Y:S01]  /*0130*/  IMAD.MOV.U32 R7, RZ, RZ, RZ ;  /* 0x000000ffff077224 */ /* 0x000fe200078e00ff */
[----:B------:R-:W3:Y:S01]  /*0140*/  @!P0 LDG.E R0, desc[UR4][R2.64] ;  /* 0x0000000402008981 */ /* 0x000ee2000c1e1900 */
[----:B--2---:R-:W-:-:S05]  /*0150*/  IMAD.WIDE R4, R9, 0x4, R4 ;  /* 0x0000000409047825 */ /* 0x004fca00078e0204 */
[----:B------:R-:W3:Y:S02]  /*0160*/  @!P0 LDG.E.EL R7, desc[UR4][R4.64] ;  /* 0x0000000404078981 */ /* 0x000ee4000c2e1900 */
[----:B---3--:R-:W-:Y:S01]  /*0170*/  FADD R7, R7, R0 ;  /* 0x0000000007077221 */ /* 0x008fe20000000000 */
[----:B------:R-:W-:Y:S06]  /*0180*/  @P0 EXIT ;  /* 0x000000000000094d */ /* 0x000fec0003800000 */
[----:B------:R-:W-:Y:S01]  /*0190*/  STG.E desc[UR4][R2.64], R7 ;  /* 0x0000000702007986 */ /* 0x000fe2000c101904 */
[----:B------:R-:W-:Y:S05]  /*01a0*/  EXIT ;  /* 0x000000000000794d */ /* 0x000fea0003800000 */
.L_x_0:
[----:B------:R-:W-:-:S00]  /*01b0*/  BRA `(.L_x_0) ;  /* 0xfffffffc00fc7947 */ /* 0x000fc0000383ffff */
[----:B------:R-:W-:-:S00]  /*01c0*/  NOP ;  /* 0x0000000000007918 */ /* 0x000fc00000000000 */
        /* <DEDUP_REMOVED lines=11> */
.L_x_1:


//--------------------- .nv.constant0.triton_poi_fused_convolution_68 --------------------------
	.section	.nv.constant0.triton_poi_fused_convolution_68,"a",@progbits
	.sectionflags	@""
	.align	4
.nv.constant0.triton_poi_fused_convolution_68:
	.zero		548
